//
// Generated by NVIDIA NVVM Compiler
//
// Compiler Build ID: CL-36424714
// Cuda compilation tools, release 13.0, V13.0.88
// Based on NVVM 20.0.0
//

.version 9.0
.target sm_100
.address_size 64

	// .globl	_Z14high_registersPfi
.extern .shared .align 16 .b8 sdata[];

.visible .entry _Z14high_registersPfi(
	.param .u64 .ptr .align 1 _Z14high_registersPfi_param_0,
	.param .u32 _Z14high_registersPfi_param_1
)
{
	.reg .pred 	%p<2>;
	.reg .b32 	%r<6>;
	.reg .b32 	%f<19>;
	.reg .b64 	%rd<7>;

	ld.param.u64 	%rd2, [_Z14high_registersPfi_param_0];
	ld.param.u32 	%r2, [_Z14high_registersPfi_param_1];
	cvta.to.global.u64 	%rd1, %rd2;
	mov.u32 	%r3, %tid.x;
	mov.u32 	%r4, %ctaid.x;
	mov.u32 	%r5, %ntid.x;
	mad.lo.s32 	%r1, %r4, %r5, %r3;
	mul.wide.u32 	%rd3, %r1, 4;
	add.s64 	%rd4, %rd1, %rd3;
	ld.global.f32 	%f1, [%rd4];
	add.f32 	%f2, %f1, %f1;
	add.f32 	%f3, %f2, 0f3F800000;
	mul.f32 	%f4, %f1, %f3;
	sub.f32 	%f5, %f4, %f2;
	mul.f32 	%f6, %f5, 0f3F000000;
	add.f32 	%f7, %f1, %f6;
	setp.ge.s32 	%p1, %r1, %r2;
	@%p1 bra 	$L__BB0_2;
	mul.f32 	%f8, %f2, %f7;
	sub.f32 	%f9, %f8, %f3;
	add.f32 	%f10, %f1, %f2;
	add.f32 	%f11, %f10, %f3;
	add.f32 	%f12, %f11, %f4;
	add.f32 	%f13, %f12, %f5;
	add.f32 	%f14, %f13, %f6;
	add.f32 	%f15, %f14, %f7;
	add.f32 	%f16, %f15, %f8;
	add.f32 	%f17, %f16, %f9;
	fma.rn.f32 	%f18, %f4, %f9, %f17;
	mul.wide.s32 	%rd5, %r1, 4;
	add.s64 	%rd6, %rd1, %rd5;
	st.global.f32 	[%rd6], %f18;
$L__BB0_2:
	ret;

}
	// .globl	_Z13low_registersPfi
.visible .entry _Z13low_registersPfi(
	.param .u64 .ptr .align 1 _Z13low_registersPfi_param_0,
	.param .u32 _Z13low_registersPfi_param_1
)
{
	.reg .pred 	%p<2>;
	.reg .b32 	%r<6>;
	.reg .b32 	%f<6>;
	.reg .b64 	%rd<5>;

	ld.param.u64 	%rd1, [_Z13low_registersPfi_param_0];
	ld.param.u32 	%r2, [_Z13low_registersPfi_param_1];
	mov.u32 	%r3, %tid.x;
	mov.u32 	%r4, %ctaid.x;
	mov.u32 	%r5, %ntid.x;
	mad.lo.s32 	%r1, %r4, %r5, %r3;
	setp.ge.s32 	%p1, %r1, %r2;
	@%p1 bra 	$L__BB1_2;
	cvta.to.global.u64 	%rd2, %rd1;
	mul.wide.s32 	%rd3, %r1, 4;
	add.s64 	%rd4, %rd2, %rd3;
	ld.global.f32 	%f1, [%rd4];
	add.f32 	%f2, %f1, %f1;
	add.f32 	%f3, %f2, 0f3F800000;
	mul.f32 	%f4, %f1, %f3;
	sub.f32 	%f5, %f4, %f2;
	st.global.f32 	[%rd4], %f5;
$L__BB1_2:
	ret;

}
	// .globl	_Z20controlled_registersPfi
.visible .entry _Z20controlled_registersPfi(
	.param .u64 .ptr .align 1 _Z20controlled_registersPfi_param_0,
	.param .u32 _Z20controlled_registersPfi_param_1
)
.maxntid 256
.minnctapersm 4
{
	.reg .pred 	%p<2>;
	.reg .b32 	%r<6>;
	.reg .b32 	%f<3>;
	.reg .b64 	%rd<5>;

	ld.param.u64 	%rd1, [_Z20controlled_registersPfi_param_0];
	ld.param.u32 	%r2, [_Z20controlled_registersPfi_param_1];
	mov.u32 	%r3, %tid.x;
	mov.u32 	%r4, %ctaid.x;
	mov.u32 	%r5, %ntid.x;
	mad.lo.s32 	%r1, %r4, %r5, %r3;
	setp.ge.s32 	%p1, %r1, %r2;
	@%p1 bra 	$L__BB2_2;
	cvta.to.global.u64 	%rd2, %rd1;
	mul.wide.s32 	%rd3, %r1, 4;
	add.s64 	%rd4, %rd2, %rd3;
	ld.global.f32 	%f1, [%rd4];
	fma.rn.f32 	%f2, %f1, 0f40000000, %f1;
	st.global.f32 	[%rd4], %f2;
$L__BB2_2:
	ret;

}
	// .globl	_Z15balanced_kernelPfS_i
.visible .entry _Z15balanced_kernelPfS_i(
	.param .u64 .ptr .align 1 _Z15balanced_kernelPfS_i_param_0,
	.param .u64 .ptr .align 1 _Z15balanced_kernelPfS_i_param_1,
	.param .u32 _Z15balanced_kernelPfS_i_param_2
)
{
	.reg .pred 	%p<2>;
	.reg .b32 	%r<9>;
	.reg .b32 	%f<5>;
	.reg .b64 	%rd<8>;

	ld.param.u64 	%rd1, [_Z15balanced_kernelPfS_i_param_0];
	ld.param.u64 	%rd2, [_Z15balanced_kernelPfS_i_param_1];
	ld.param.u32 	%r3, [_Z15balanced_kernelPfS_i_param_2];
	mov.u32 	%r1, %tid.x;
	mov.u32 	%r4, %ctaid.x;
	mov.u32 	%r5, %ntid.x;
	mad.lo.s32 	%r2, %r4, %r5, %r1;
	setp.ge.s32 	%p1, %r2, %r3;
	@%p1 bra 	$L__BB3_2;
	cvta.to.global.u64 	%rd3, %rd1;
	cvta.to.global.u64 	%rd4, %rd2;
	mul.wide.s32 	%rd5, %r2, 4;
	add.s64 	%rd6, %rd3, %rd5;
	ld.global.f32 	%f1, [%rd6];
	shl.b32 	%r6, %r1, 2;
	mov.u32 	%r7, sdata;
	add.s32 	%r8, %r7, %r6;
	st.shared.f32 	[%r8], %f1;
	bar.sync 	0;
	ld.shared.f32 	%f2, [%r8];
	add.f32 	%f3, %f2, %f2;
	st.shared.f32 	[%r8], %f3;
	bar.sync 	0;
	ld.shared.f32 	%f4, [%r8];
	add.s64 	%rd7, %rd4, %rd5;
	st.global.f32 	[%rd7], %f4;
$L__BB3_2:
	ret;

}
	// .globl	_Z21occupancy_test_kernelPfi
.visible .entry _Z21occupancy_test_kernelPfi(
	.param .u64 .ptr .align 1 _Z21occupancy_test_kernelPfi_param_0,
	.param .u32 _Z21occupancy_test_kernelPfi_param_1
)
{
	.reg .pred 	%p<2>;
	.reg .b32 	%r<6>;
	.reg .b32 	%f<3>;
	.reg .b64 	%rd<5>;

	ld.param.u64 	%rd1, [_Z21occupancy_test_kernelPfi_param_0];
	ld.param.u32 	%r2, [_Z21occupancy_test_kernelPfi_param_1];
	mov.u32 	%r3, %tid.x;
	mov.u32 	%r4, %ctaid.x;
	mov.u32 	%r5, %ntid.x;
	mad.lo.s32 	%r1, %r4, %r5, %r3;
	setp.ge.s32 	%p1, %r1, %r2;
	@%p1 bra 	$L__BB4_2;
	cvta.to.global.u64 	%rd2, %rd1;
	mul.wide.s32 	%rd3, %r1, 4;
	add.s64 	%rd4, %rd2, %rd3;
	ld.global.f32 	%f1, [%rd4];
	add.f32 	%f2, %f1, %f1;
	st.global.f32 	[%rd4], %f2;
$L__BB4_2:
	ret;

}


// ===== COMPILED SASS (sm_100) =====

	.target	sm_100

	.elftype	@"ET_EXEC"


//--------------------- .note.nv.tkinfo           --------------------------
	.section	.note.nv.tkinfo,"",@"SHT_NOTE"
	.sectionflags	@"SHF_NOTE_NV_TKINFO"
	.tkinfo
        /*0018*/ 	.word	0x00000002
        /*0030*/ 	.string	""
        /*0030*/ 	.string	"ptxas"
        /*0030*/ 	.string	"Cuda compilation tools, release 13.0, V13.0.88"
        /*0030*/ 	.string	"Build cuda_13.0.r13.0/compiler.36424714_0"
        /*0030*/ 	.string	"-arch sm_100 -m 64 "



//--------------------- .note.nv.cuinfo           --------------------------
	.section	.note.nv.cuinfo,"",@"SHT_NOTE"
	.sectionflags	@"SHF_NOTE_NV_CUINFO"
        /*0018*/ 	.short	0x0002
        /*001a*/ 	.short	0x0064
        /*001c*/ 	.short	0x0082
	.zero		2


//--------------------- .nv.info                  --------------------------
	.section	.nv.info,"",@"SHT_CUDA_INFO"
	.align	4


	//----- nvinfo : EIATTR_REGCOUNT
	.align		4
        /*0000*/ 	.byte	0x04, 0x2f
        /*0002*/ 	.short	(.L_1 - .L_0)
	.align		4
.L_0:
        /*0004*/ 	.word	index@(_Z14high_registersPfi)
        /*0008*/ 	.word	0x0000000e


	//----- nvinfo : EIATTR_FRAME_SIZE
	.align		4
.L_1:
        /*000c*/ 	.byte	0x04, 0x11
        /*000e*/ 	.short	(.L_3 - .L_2)
	.align		4
.L_2:
        /*0010*/ 	.word	index@(_Z14high_registersPfi)
        /*0014*/ 	.word	0x00000000


	//----- nvinfo : EIATTR_REGCOUNT
	.align		4
.L_3:
        /*0018*/ 	.byte	0x04, 0x2f
        /*001a*/ 	.short	(.L_5 - .L_4)
	.align		4
.L_4:
        /*001c*/ 	.word	index@(_Z13low_registersPfi)
        /*0020*/ 	.word	0x00000008


	//----- nvinfo : EIATTR_FRAME_SIZE
	.align		4
.L_5:
        /*0024*/ 	.byte	0x04, 0x11
        /*0026*/ 	.short	(.L_7 - .L_6)
	.align		4
.L_6:
        /*0028*/ 	.word	index@(_Z13low_registersPfi)
        /*002c*/ 	.word	0x00000000


	//----- nvinfo : EIATTR_REGCOUNT
	.align		4
.L_7:
        /*0030*/ 	.byte	0x04, 0x2f
        /*0032*/ 	.short	(.L_9 - .L_8)
	.align		4
.L_8:
        /*0034*/ 	.word	index@(_Z20controlled_registersPfi)
        /*0038*/ 	.word	0x00000008


	//----- nvinfo : EIATTR_FRAME_SIZE
	.align		4
.L_9:
        /*003c*/ 	.byte	0x04, 0x11
        /*003e*/ 	.short	(.L_11 - .L_10)
	.align		4
.L_10:
        /*0040*/ 	.word	index@(_Z20controlled_registersPfi)
        /*0044*/ 	.word	0x00000000


	//----- nvinfo : EIATTR_REGCOUNT
	.align		4
.L_11:
        /*0048*/ 	.byte	0x04, 0x2f
        /*004a*/ 	.short	(.L_13 - .L_12)
	.align		4
.L_12:
        /*004c*/ 	.word	index@(_Z15balanced_kernelPfS_i)
        /*0050*/ 	.word	0x0000000c


	//----- nvinfo : EIATTR_FRAME_SIZE
	.align		4
.L_13:
        /*0054*/ 	.byte	0x04, 0x11
        /*0056*/ 	.short	(.L_15 - .L_14)
	.align		4
.L_14:
        /*0058*/ 	.word	index@(_Z15balanced_kernelPfS_i)
        /*005c*/ 	.word	0x00000000


	//----- nvinfo : EIATTR_REGCOUNT
	.align		4
.L_15:
        /*0060*/ 	.byte	0x04, 0x2f
        /*0062*/ 	.short	(.L_17 - .L_16)
	.align		4
.L_16:
        /*0064*/ 	.word	index@(_Z21occupancy_test_kernelPfi)
        /*0068*/ 	.word	0x00000008


	//----- nvinfo : EIATTR_FRAME_SIZE
	.align		4
.L_17:
        /*006c*/ 	.byte	0x04, 0x11
        /*006e*/ 	.short	(.L_19 - .L_18)
	.align		4
.L_18:
        /*0070*/ 	.word	index@(_Z21occupancy_test_kernelPfi)
        /*0074*/ 	.word	0x00000000


	//----- nvinfo : EIATTR_MIN_STACK_SIZE
	.align		4
.L_19:
        /*0078*/ 	.byte	0x04, 0x12
        /*007a*/ 	.short	(.L_21 - .L_20)
	.align		4
.L_20:
        /*007c*/ 	.word	index@(_Z21occupancy_test_kernelPfi)
        /*0080*/ 	.word	0x00000000


	//----- nvinfo : EIATTR_MIN_STACK_SIZE
	.align		4
.L_21:
        /*0084*/ 	.byte	0x04, 0x12
        /*0086*/ 	.short	(.L_23 - .L_22)
	.align		4
.L_22:
        /*0088*/ 	.word	index@(_Z15balanced_kernelPfS_i)
        /*008c*/ 	.word	0x00000000


	//----- nvinfo : EIATTR_MIN_STACK_SIZE
	.align		4
.L_23:
        /*0090*/ 	.byte	0x04, 0x12
        /*0092*/ 	.short	(.L_25 - .L_24)
	.align		4
.L_24:
        /*0094*/ 	.word	index@(_Z20controlled_registersPfi)
        /*0098*/ 	.word	0x00000000


	//----- nvinfo : EIATTR_MIN_STACK_SIZE
	.align		4
.L_25:
        /*009c*/ 	.byte	0x04, 0x12
        /*009e*/ 	.short	(.L_27 - .L_26)
	.align		4
.L_26:
        /*00a0*/ 	.word	index@(_Z13low_registersPfi)
        /*00a4*/ 	.word	0x00000000


	//----- nvinfo : EIATTR_MIN_STACK_SIZE
	.align		4
.L_27:
        /*00a8*/ 	.byte	0x04, 0x12
        /*00aa*/ 	.short	(.L_29 - .L_28)
	.align		4
.L_28:
        /*00ac*/ 	.word	index@(_Z14high_registersPfi)
        /*00b0*/ 	.word	0x00000000
.L_29:


//--------------------- .nv.compat                --------------------------
	.section	.nv.compat,"",@"SHT_CUDA_COMPAT_INFO"
	.align	4
        /*0000*/ 	.byte	0x02, 0x09, 0x00, 0x00, 0x02, 0x02, 0x01, 0x00, 0x02, 0x05, 0x05, 0x00, 0x03, 0x07, 0x01, 0x01
        /*0010*/ 	.byte	0x02, 0x03, 0x00, 0x00, 0x02, 0x06, 0x01, 0x00, 0x04, 0x0b, 0x08, 0x00, 0x09, 0x00, 0x00, 0x00
        /*0020*/ 	.byte	0x00, 0x00, 0x00, 0x00


//--------------------- .nv.info._Z21occupancy_test_kernelPfi --------------------------
	.section	.nv.info._Z21occupancy_test_kernelPfi,"",@"SHT_CUDA_INFO"
	.sectionflags	@""
	.align	4


	//----- nvinfo : EIATTR_CUDA_API_VERSION
	.align		4
        /*0000*/ 	.byte	0x04, 0x37
        /*0002*/ 	.short	(.L_31 - .L_30)
.L_30:
        /*0004*/ 	.word	0x00000082


	//----- nvinfo : EIATTR_KPARAM_INFO
	.align		4
.L_31:
        /*0008*/ 	.byte	0x04, 0x17
        /*000a*/ 	.short	(.L_33 - .L_32)
.L_32:
        /*000c*/ 	.word	0x00000000
        /*0010*/ 	.short	0x0001
        /*0012*/ 	.short	0x0008
        /*0014*/ 	.byte	0x00, 0xf0, 0x11, 0x00


	//----- nvinfo : EIATTR_KPARAM_INFO
	.align		4
.L_33:
        /*0018*/ 	.byte	0x04, 0x17
        /*001a*/ 	.short	(.L_35 - .L_34)
.L_34:
        /*001c*/ 	.word	0x00000000
        /*0020*/ 	.short	0x0000
        /*0022*/ 	.short	0x0000
        /*0024*/ 	.byte	0x00, 0xf5, 0x21, 0x00


	//----- nvinfo : EIATTR_SPARSE_MMA_MASK
	.align		4
.L_35:
        /*0028*/ 	.byte	0x03, 0x50
        /*002a*/ 	.short	0x0000


	//----- nvinfo : EIATTR_MAXREG_COUNT
	.align		4
        /*002c*/ 	.byte	0x03, 0x1b
        /*002e*/ 	.short	0x00ff


	//----- nvinfo : EIATTR_MERCURY_ISA_VERSION
	.align		4
        /*0030*/ 	.byte	0x03, 0x5f
        /*0032*/ 	.short	0x0101


	//----- nvinfo : EIATTR_VRC_CTA_INIT_COUNT
	.align		4
        /*0034*/ 	.byte	0x02, 0x4a
	.zero		1
	.zero		1


	//----- nvinfo : EIATTR_EXIT_INSTR_OFFSETS
	.align		4
        /*0038*/ 	.byte	0x04, 0x1c
        /*003a*/ 	.short	(.L_37 - .L_36)


	//   ....[0]....
.L_36:
        /*003c*/ 	.word	0x00000070


	//   ....[1]....
        /*0040*/ 	.word	0x000000e0


	//----- nvinfo : EIATTR_CBANK_PARAM_SIZE
	.align		4
.L_37:
        /*0044*/ 	.byte	0x03, 0x19
        /*0046*/ 	.short	0x000c


	//----- nvinfo : EIATTR_PARAM_CBANK
	.align		4
        /*0048*/ 	.byte	0x04, 0x0a
        /*004a*/ 	.short	(.L_39 - .L_38)
	.align		4
.L_38:
        /*004c*/ 	.word	index@(.nv.constant0._Z21occupancy_test_kernelPfi)
        /*0050*/ 	.short	0x0380
        /*0052*/ 	.short	0x000c


	//----- nvinfo : EIATTR_SW_WAR
	.align		4
.L_39:
        /*0054*/ 	.byte	0x04, 0x36
        /*0056*/ 	.short	(.L_41 - .L_40)
.L_40:
        /*0058*/ 	.word	0x00000008
.L_41:


//--------------------- .nv.info._Z15balanced_kernelPfS_i --------------------------
	.section	.nv.info._Z15balanced_kernelPfS_i,"",@"SHT_CUDA_INFO"
	.sectionflags	@""
	.align	4


	//----- nvinfo : EIATTR_CUDA_API_VERSION
	.align		4
        /*0000*/ 	.byte	0x04, 0x37
        /*0002*/ 	.short	(.L_43 - .L_42)
.L_42:
        /*0004*/ 	.word	0x00000082


	//----- nvinfo : EIATTR_KPARAM_INFO
	.align		4
.L_43:
        /*0008*/ 	.byte	0x04, 0x17
        /*000a*/ 	.short	(.L_45 - .L_44)
.L_44:
        /*000c*/ 	.word	0x00000000
        /*0010*/ 	.short	0x0002
        /*0012*/ 	.short	0x0010
        /*0014*/ 	.byte	0x00, 0xf0, 0x11, 0x00


	//----- nvinfo : EIATTR_KPARAM_INFO
	.align		4
.L_45:
        /*0018*/ 	.byte	0x04, 0x17
        /*001a*/ 	.short	(.L_47 - .L_46)
.L_46:
        /*001c*/ 	.word	0x00000000
        /*0020*/ 	.short	0x0001
        /*0022*/ 	.short	0x0008
        /*0024*/ 	.byte	0x00, 0xf5, 0x21, 0x00


	//----- nvinfo : EIATTR_KPARAM_INFO
	.align		4
.L_47:
        /*0028*/ 	.byte	0x04, 0x17
        /*002a*/ 	.short	(.L_49 - .L_48)
.L_48:
        /*002c*/ 	.word	0x00000000
        /*0030*/ 	.short	0x0000
        /*0032*/ 	.short	0x0000
        /*0034*/ 	.byte	0x00, 0xf5, 0x21, 0x00


	//----- nvinfo : EIATTR_SPARSE_MMA_MASK
	.align		4
.L_49:
        /*0038*/ 	.byte	0x03, 0x50
        /*003a*/ 	.short	0x0000


	//----- nvinfo : EIATTR_MAXREG_COUNT
	.align		4
        /*003c*/ 	.byte	0x03, 0x1b
        /*003e*/ 	.short	0x00ff


	//----- nvinfo : EIATTR_NUM_BARRIERS
	.align		4
        /*0040*/ 	.byte	0x02, 0x4c
        /*0042*/ 	.byte	0x01
	.zero		1


	//----- nvinfo : EIATTR_MERCURY_ISA_VERSION
	.align		4
        /*0044*/ 	.byte	0x03, 0x5f
        /*0046*/ 	.short	0x0101


	//----- nvinfo : EIATTR_VRC_CTA_INIT_COUNT
	.align		4
        /*0048*/ 	.byte	0x02, 0x4a
	.zero		1
	.zero		1


	//----- nvinfo : EIATTR_EXIT_INSTR_OFFSETS
	.align		4
        /*004c*/ 	.byte	0x04, 0x1c
        /*004e*/ 	.short	(.L_51 - .L_50)


	//   ....[0]....
.L_50:
        /*0050*/ 	.word	0x00000070


	//   ....[1]....
        /*0054*/ 	.word	0x000001a0


	//----- nvinfo : EIATTR_CBANK_PARAM_SIZE
	.align		4
.L_51:
        /*0058*/ 	.byte	0x03, 0x19
        /*005a*/ 	.short	0x0014


	//----- nvinfo : EIATTR_PARAM_CBANK
	.align		4
        /*005c*/ 	.byte	0x04, 0x0a
        /*005e*/ 	.short	(.L_53 - .L_52)
	.align		4
.L_52:
        /*0060*/ 	.word	index@(.nv.constant0._Z15balanced_kernelPfS_i)
        /*0064*/ 	.short	0x0380
        /*0066*/ 	.short	0x0014


	//----- nvinfo : EIATTR_SW_WAR
	.align		4
.L_53:
        /*0068*/ 	.byte	0x04, 0x36
        /*006a*/ 	.short	(.L_55 - .L_54)
.L_54:
        /*006c*/ 	.word	0x00000008
.L_55:


//--------------------- .nv.info._Z20controlled_registersPfi --------------------------
	.section	.nv.info._Z20controlled_registersPfi,"",@"SHT_CUDA_INFO"
	.sectionflags	@""
	.align	4


	//----- nvinfo : EIATTR_CUDA_API_VERSION
	.align		4
        /*0000*/ 	.byte	0x04, 0x37
        /*0002*/ 	.short	(.L_57 - .L_56)
.L_56:
        /*0004*/ 	.word	0x00000082


	//----- nvinfo : EIATTR_KPARAM_INFO
	.align		4
.L_57:
        /*0008*/ 	.byte	0x04, 0x17
        /*000a*/ 	.short	(.L_59 - .L_58)
.L_58:
        /*000c*/ 	.word	0x00000000
        /*0010*/ 	.short	0x0001
        /*0012*/ 	.short	0x0008
        /*0014*/ 	.byte	0x00, 0xf0, 0x11, 0x00


	//----- nvinfo : EIATTR_KPARAM_INFO
	.align		4
.L_59:
        /*0018*/ 	.byte	0x04, 0x17
        /*001a*/ 	.short	(.L_61 - .L_60)
.L_60:
        /*001c*/ 	.word	0x00000000
        /*0020*/ 	.short	0x0000
        /*0022*/ 	.short	0x0000
        /*0024*/ 	.byte	0x00, 0xf5, 0x21, 0x00


	//----- nvinfo : EIATTR_SPARSE_MMA_MASK
	.align		4
.L_61:
        /*0028*/ 	.byte	0x03, 0x50
        /*002a*/ 	.short	0x0000


	//----- nvinfo : EIATTR_MAXREG_COUNT
	.align		4
        /*002c*/ 	.byte	0x03, 0x1b
        /*002e*/ 	.short	0x0040


	//----- nvinfo : EIATTR_MERCURY_ISA_VERSION
	.align		4
        /*0030*/ 	.byte	0x03, 0x5f
        /*0032*/ 	.short	0x0101


	//----- nvinfo : EIATTR_VRC_CTA_INIT_COUNT
	.align		4
        /*0034*/ 	.byte	0x02, 0x4a
	.zero		1
	.zero		1


	//----- nvinfo : EIATTR_EXIT_INSTR_OFFSETS
	.align		4
        /*0038*/ 	.byte	0x04, 0x1c
        /*003a*/ 	.short	(.L_63 - .L_62)


	//   ....[0]....
.L_62:
        /*003c*/ 	.word	0x00000070


	//   ....[1]....
        /*0040*/ 	.word	0x000000e0


	//----- nvinfo : EIATTR_MAX_THREADS
	.align		4
.L_63:
        /*0044*/ 	.byte	0x04, 0x05
        /*0046*/ 	.short	(.L_65 - .L_64)
.L_64:
        /*0048*/ 	.word	0x00000100
        /*004c*/ 	.word	0x00000001
        /*0050*/ 	.word	0x00000001


	//----- nvinfo : EIATTR_CBANK_PARAM_SIZE
	.align		4
.L_65:
        /*0054*/ 	.byte	0x03, 0x19
        /*0056*/ 	.short	0x000c


	//----- nvinfo : EIATTR_PARAM_CBANK
	.align		4
        /*0058*/ 	.byte	0x04, 0x0a
        /*005a*/ 	.short	(.L_67 - .L_66)
	.align		4
.L_66:
        /*005c*/ 	.word	index@(.nv.constant0._Z20controlled_registersPfi)
        /*0060*/ 	.short	0x0380
        /*0062*/ 	.short	0x000c


	//----- nvinfo : EIATTR_SW_WAR
	.align		4
.L_67:
        /*0064*/ 	.byte	0x04, 0x36
        /*0066*/ 	.short	(.L_69 - .L_68)
.L_68:
        /*0068*/ 	.word	0x00000008
.L_69:


//--------------------- .nv.info._Z13low_registersPfi --------------------------
	.section	.nv.info._Z13low_registersPfi,"",@"SHT_CUDA_INFO"
	.sectionflags	@""
	.align	4


	//----- nvinfo : EIATTR_CUDA_API_VERSION
	.align		4
        /*0000*/ 	.byte	0x04, 0x37
        /*0002*/ 	.short	(.L_71 - .L_70)
.L_70:
        /*0004*/ 	.word	0x00000082


	//----- nvinfo : EIATTR_KPARAM_INFO
	.align		4
.L_71:
        /*0008*/ 	.byte	0x04, 0x17
        /*000a*/ 	.short	(.L_73 - .L_72)
.L_72:
        /*000c*/ 	.word	0x00000000
        /*0010*/ 	.short	0x0001
        /*0012*/ 	.short	0x0008
        /*0014*/ 	.byte	0x00, 0xf0, 0x11, 0x00


	//----- nvinfo : EIATTR_KPARAM_INFO
	.align		4
.L_73:
        /*0018*/ 	.byte	0x04, 0x17
        /*001a*/ 	.short	(.L_75 - .L_74)
.L_74:
        /*001c*/ 	.word	0x00000000
        /*0020*/ 	.short	0x0000
        /*0022*/ 	.short	0x0000
        /*0024*/ 	.byte	0x00, 0xf5, 0x21, 0x00


	//----- nvinfo : EIATTR_SPARSE_MMA_MASK
	.align		4
.L_75:
        /*0028*/ 	.byte	0x03, 0x50
        /*002a*/ 	.short	0x0000


	//----- nvinfo : EIATTR_MAXREG_COUNT
	.align		4
        /*002c*/ 	.byte	0x03, 0x1b
        /*002e*/ 	.short	0x00ff


	//----- nvinfo : EIATTR_MERCURY_ISA_VERSION
	.align		4
        /*0030*/ 	.byte	0x03, 0x5f
        /*0032*/ 	.short	0x0101


	//----- nvinfo : EIATTR_VRC_CTA_INIT_COUNT
	.align		4
        /*0034*/ 	.byte	0x02, 0x4a
	.zero		1
	.zero		1


	//----- nvinfo : EIATTR_EXIT_INSTR_OFFSETS
	.align		4
        /*0038*/ 	.byte	0x04, 0x1c
        /*003a*/ 	.short	(.L_77 - .L_76)


	//   ....[0]....
.L_76:
        /*003c*/ 	.word	0x00000070


	//   ....[1]....
        /*0040*/ 	.word	0x00000100


	//----- nvinfo : EIATTR_CBANK_PARAM_SIZE
	.align		4
.L_77:
        /*0044*/ 	.byte	0x03, 0x19
        /*0046*/ 	.short	0x000c


	//----- nvinfo : EIATTR_PARAM_CBANK
	.align		4
        /*0048*/ 	.byte	0x04, 0x0a
        /*004a*/ 	.short	(.L_79 - .L_78)
	.align		4
.L_78:
        /*004c*/ 	.word	index@(.nv.constant0._Z13low_registersPfi)
        /*0050*/ 	.short	0x0380
        /*0052*/ 	.short	0x000c


	//----- nvinfo : EIATTR_SW_WAR
	.align		4
.L_79:
        /*0054*/ 	.byte	0x04, 0x36
        /*0056*/ 	.short	(.L_81 - .L_80)
.L_80:
        /*0058*/ 	.word	0x00000008
.L_81:


//--------------------- .nv.info._Z14high_registersPfi --------------------------
	.section	.nv.info._Z14high_registersPfi,"",@"SHT_CUDA_INFO"
	.sectionflags	@""
	.align	4


	//----- nvinfo : EIATTR_CUDA_API_VERSION
	.align		4
        /*0000*/ 	.byte	0x04, 0x37
        /*0002*/ 	.short	(.L_83 - .L_82)
.L_82:
        /*0004*/ 	.word	0x00000082


	//----- nvinfo : EIATTR_KPARAM_INFO
	.align		4
.L_83:
        /*0008*/ 	.byte	0x04, 0x17
        /*000a*/ 	.short	(.L_85 - .L_84)
.L_84:
        /*000c*/ 	.word	0x00000000
        /*0010*/ 	.short	0x0001
        /*0012*/ 	.short	0x0008
        /*0014*/ 	.byte	0x00, 0xf0, 0x11, 0x00


	//----- nvinfo : EIATTR_KPARAM_INFO
	.align		4
.L_85:
        /*0018*/ 	.byte	0x04, 0x17
        /*001a*/ 	.short	(.L_87 - .L_86)
.L_86:
        /*001c*/ 	.word	0x00000000
        /*0020*/ 	.short	0x0000
        /*0022*/ 	.short	0x0000
        /*0024*/ 	.byte	0x00, 0xf5, 0x21, 0x00


	//----- nvinfo : EIATTR_SPARSE_MMA_MASK
	.align		4
.L_87:
        /*0028*/ 	.byte	0x03, 0x50
        /*002a*/ 	.short	0x0000


	//----- nvinfo : EIATTR_MAXREG_COUNT
	.align		4
        /*002c*/ 	.byte	0x03, 0x1b
        /*002e*/ 	.short	0x00ff


	//----- nvinfo : EIATTR_MERCURY_ISA_VERSION
	.align		4
        /*0030*/ 	.byte	0x03, 0x5f
        /*0032*/ 	.short	0x0101


	//----- nvinfo : EIATTR_VRC_CTA_INIT_COUNT
	.align		4
        /*0034*/ 	.byte	0x02, 0x4a
	.zero		1
	.zero		1


	//----- nvinfo : EIATTR_EXIT_INSTR_OFFSETS
	.align		4
        /*0038*/ 	.byte	0x04, 0x1c
        /*003a*/ 	.short	(.L_89 - .L_88)


	//   ....[0]....
.L_88:
        /*003c*/ 	.word	0x00000070


	//   ....[1]....
        /*0040*/ 	.word	0x000001d0


	//----- nvinfo : EIATTR_CBANK_PARAM_SIZE
	.align		4
.L_89:
        /*0044*/ 	.byte	0x03, 0x19
        /*0046*/ 	.short	0x000c


	//----- nvinfo : EIATTR_PARAM_CBANK
	.align		4
        /*0048*/ 	.byte	0x04, 0x0a
        /*004a*/ 	.short	(.L_91 - .L_90)
	.align		4
.L_90:
        /*004c*/ 	.word	index@(.nv.constant0._Z14high_registersPfi)
        /*0050*/ 	.short	0x0380
        /*0052*/ 	.short	0x000c


	//----- nvinfo : EIATTR_SW_WAR
	.align		4
.L_91:
        /*0054*/ 	.byte	0x04, 0x36
        /*0056*/ 	.short	(.L_93 - .L_92)
.L_92:
        /*0058*/ 	.word	0x00000008
.L_93:


//--------------------- .nv.callgraph             --------------------------
	.section	.nv.callgraph,"",@"SHT_CUDA_CALLGRAPH"
	.align	4
	.sectionentsize	8
	.align		4
        /*0000*/ 	.word	0x00000000
	.align		4
        /*0004*/ 	.word	0xffffffff
	.align		4
        /*0008*/ 	.word	0x00000000
	.align		4
        /*000c*/ 	.word	0xfffffffe
	.align		4
        /*0010*/ 	.word	0x00000000
	.align		4
        /*0014*/ 	.word	0xfffffffd
	.align		4
        /*0018*/ 	.word	0x00000000
	.align		4
        /*001c*/ 	.word	0xfffffffc


//--------------------- .text._Z21occupancy_test_kernelPfi --------------------------
	.section	.text._Z21occupancy_test_kernelPfi,"ax",@progbits
	.align	128
        .global         _Z21occupancy_test_kernelPfi
        .type           _Z21occupancy_test_kernelPfi,@function
        .size           _Z21occupancy_test_kernelPfi,(.L_x_5 - _Z21occupancy_test_kernelPfi)
        .other          _Z21occupancy_test_kernelPfi,@"STO_CUDA_ENTRY STV_DEFAULT"
_Z21occupancy_test_kernelPfi:
.text._Z21occupancy_test_kernelPfi:
[----:B------:R-:W-:Y:S01]  /*0000*/  LDC R1, c[0x0][0x37c] ;  /* 0x0000df00ff017b82 */ /* 0x000fe20000000800 */
[----:B------:R-:W0:Y:S07]  /*0010*/  S2R R5, SR_TID.X ;  /* 0x0000000000057919 */ /* 0x000e2e0000002100 */
[----:B------:R-:W0:Y:S01]  /*0020*/  S2UR UR4, SR_CTAID.X ;  /* 0x00000000000479c3 */ /* 0x000e220000002500 */
[----:B------:R-:W1:Y:S07]  /*0030*/  LDCU UR5, c[0x0][0x388] ;  /* 0x00007100ff0577ac */ /* 0x000e6e0008000800 */
[----:B------:R-:W0:Y:S02]  /*0040*/  LDC R0, c[0x0][0x360] ;  /* 0x0000d800ff007b82 */ /* 0x000e240000000800 */
[----:B0-----:R-:W-:-:S05]  /*0050*/  IMAD R5, R0, UR4, R5 ;  /* 0x0000000400057c24 */ /* 0x001fca000f8e0205 */
[----:B-1----:R-:W-:-:S13]  /*0060*/  ISETP.GE.AND P0, PT, R5, UR5, PT ;  /* 0x0000000505007c0c */ /* 0x002fda000bf06270 */
[----:B------:R-:W-:Y:S05]  /*0070*/  @P0 EXIT ;  /* 0x000000000000094d */ /* 0x000fea0003800000 */
[----:B------:R-:W0:Y:S01]  /*0080*/  LDC.64 R2, c[0x0][0x380] ;  /* 0x0000e000ff027b82 */ /* 0x000e220000000a00 */
[----:B------:R-:W1:Y:S01]  /*0090*/  LDCU.64 UR4, c[0x0][0x358] ;  /* 0x00006b00ff0477ac */ /* 0x000e620008000a00 */
[----:B0-----:R-:W-:-:S05]  /*00a0*/  IMAD.WIDE R2, R5, 0x4, R2 ;  /* 0x0000000405027825 */ /* 0x001fca00078e0202 */
[----:B-1----:R-:W2:Y:S02]  /*00b0*/  LDG.E R0, desc[UR4][R2.64] ;  /* 0x0000000402007981 */ /* 0x002ea4000c1e1900 */
[----:B--2---:R-:W-:-:S05]  /*00c0*/  FADD R5, R0, R0 ;  /* 0x0000000000057221 */ /* 0x004fca0000000000 */
[----:B------:R-:W-:Y:S01]  /*00d0*/  STG.E desc[UR4][R2.64], R5 ;  /* 0x0000000502007986 */ /* 0x000fe2000c101904 */
[----:B------:R-:W-:Y:S05]  /*00e0*/  EXIT ;  /* 0x000000000000794d */ /* 0x000fea0003800000 */
.L_x_0:
[----:B------:R-:W-:-:S00]  /*00f0*/  BRA `(.L_x_0) ;  /* 0xfffffffc00fc7947 */ /* 0x000fc0000383ffff */
[----:B------:R-:W-:-:S00]  /*0100*/  NOP ;  /* 0x0000000000007918 */ /* 0x000fc00000000000 */
[----:B------:R-:W-:-:S00]  /*0110*/  NOP ;  /* 0x0000000000007918 */ /* 0x000fc00000000000 */
[----:B------:R-:W-:-:S00]  /*0120*/  NOP ;  /* 0x0000000000007918 */ /* 0x000fc00000000000 */
[----:B------:R-:W-:-:S00]  /*0130*/  NOP ;  /* 0x0000000000007918 */ /* 0x000fc00000000000 */
[----:B------:R-:W-:-:S00]  /*0140*/  NOP ;  /* 0x0000000000007918 */ /* 0x000fc00000000000 */
[----:B------:R-:W-:-:S00]  /*0150*/  NOP ;  /* 0x0000000000007918 */ /* 0x000fc00000000000 */
[----:B------:R-:W-:-:S00]  /*0160*/  NOP ;  /* 0x0000000000007918 */ /* 0x000fc00000000000 */
[----:B------:R-:W-:-:S00]  /*0170*/  NOP ;  /* 0x0000000000007918 */ /* 0x000fc00000000000 */
.L_x_5:


//--------------------- .text._Z15balanced_kernelPfS_i --------------------------
	.section	.text._Z15balanced_kernelPfS_i,"ax",@progbits
	.align	128
        .global         _Z15balanced_kernelPfS_i
        .type           _Z15balanced_kernelPfS_i,@function
        .size           _Z15balanced_kernelPfS_i,(.L_x_6 - _Z15balanced_kernelPfS_i)
        .other          _Z15balanced_kernelPfS_i,@"STO_CUDA_ENTRY STV_DEFAULT"
_Z15balanced_kernelPfS_i:
.text._Z15balanced_kernelPfS_i:
        /* <DEDUP_REMOVED lines=11> */
[----:B-1----:R0:W2:Y:S01]  /*00b0*/  LDG.E R0, desc[UR6][R2.64] ;  /* 0x0000000602007981 */ /* 0x0020a2000c1e1900 */
[----:B------:R-:W1:Y:S01]  /*00c0*/  S2UR UR5, SR_CgaCtaId ;  /* 0x00000000000579c3 */ /* 0x000e620000008800 */
[----:B------:R-:W-:-:S07]  /*00d0*/  UMOV UR4, 0x400 ;  /* 0x0000040000047882 */ /* 0x000fce0000000000 */
[----:B0-----:R-:W0:Y:S01]  /*00e0*/  LDC.64 R2, c[0x0][0x388] ;  /* 0x0000e200ff027b82 */ /* 0x001e220000000a00 */
[----:B-1----:R-:W-:-:S06]  /*00f0*/  ULEA UR4, UR5, UR4, 0x18 ;  /* 0x0000000405047291 */ /* 0x002fcc000f8ec0ff */
[----:B------:R-:W-:Y:S01]  /*0100*/  LEA R7, R7, UR4, 0x2 ;  /* 0x0000000407077c11 */ /* 0x000fe2000f8e10ff */
[----:B0-----:R-:W-:-:S04]  /*0110*/  IMAD.WIDE R2, R5, 0x4, R2 ;  /* 0x0000000405027825 */ /* 0x001fc800078e0202 */
[----:B--2---:R-:W-:Y:S01]  /*0120*/  STS [R7], R0 ;  /* 0x0000000007007388 */ /* 0x004fe20000000800 */
[----:B------:R-:W-:Y:S06]  /*0130*/  BAR.SYNC.DEFER_BLOCKING 0x0 ;  /* 0x0000000000007b1d */ /* 0x000fec0000010000 */
[----:B------:R-:W0:Y:S02]  /*0140*/  LDS R4, [R7] ;  /* 0x0000000007047984 */ /* 0x000e240000000800 */
[----:B0-----:R-:W-:-:S05]  /*0150*/  FADD R4, R4, R4 ;  /* 0x0000000404047221 */ /* 0x001fca0000000000 */
[----:B------:R-:W-:Y:S01]  /*0160*/  STS [R7], R4 ;  /* 0x0000000407007388 */ /* 0x000fe20000000800 */
[----:B------:R-:W-:Y:S06]  /*0170*/  BAR.SYNC.DEFER_BLOCKING 0x0 ;  /* 0x0000000000007b1d */ /* 0x000fec0000010000 */
[----:B------:R-:W0:Y:S04]  /*0180*/  LDS R9, [R7] ;  /* 0x0000000007097984 */ /* 0x000e280000000800 */
[----:B0-----:R-:W-:Y:S01]  /*0190*/  STG.E desc[UR6][R2.64], R9 ;  /* 0x0000000902007986 */ /* 0x001fe2000c101906 */
[----:B------:R-:W-:Y:S05]  /*01a0*/  EXIT ;  /* 0x000000000000794d */ /* 0x000fea0003800000 */
.L_x_1:
        /* <DEDUP_REMOVED lines=13> */
.L_x_6:


//--------------------- .text._Z20controlled_registersPfi --------------------------
	.section	.text._Z20controlled_registersPfi,"ax",@progbits
	.align	128
        .global         _Z20controlled_registersPfi
        .type           _Z20controlled_registersPfi,@function
        .size           _Z20controlled_registersPfi,(.L_x_7 - _Z20controlled_registersPfi)
        .other          _Z20controlled_registersPfi,@"STO_CUDA_ENTRY STV_DEFAULT"
_Z20controlled_registersPfi:
.text._Z20controlled_registersPfi:
        /* <DEDUP_REMOVED lines=12> */
[----:B--2---:R-:W-:-:S05]  /*00c0*/  FFMA R5, R0, 2, R0 ;  /* 0x4000000000057823 */ /* 0x004fca0000000000 */
[----:B------:R-:W-:Y:S01]  /*00d0*/  STG.E desc[UR4][R2.64], R5 ;  /* 0x0000000502007986 */ /* 0x000fe2000c101904 */
[----:B------:R-:W-:Y:S05]  /*00e0*/  EXIT ;  /* 0x000000000000794d */ /* 0x000fea0003800000 */
.L_x_2:
        /* <DEDUP_REMOVED lines=9> */
.L_x_7:


//--------------------- .text._Z13low_registersPfi --------------------------
	.section	.text._Z13low_registersPfi,"ax",@progbits
	.align	128
        .global         _Z13low_registersPfi
        .type           _Z13low_registersPfi,@function
        .size           _Z13low_registersPfi,(.L_x_8 - _Z13low_registersPfi)
        .other          _Z13low_registersPfi,@"STO_CUDA_ENTRY STV_DEFAULT"
_Z13low_registersPfi:
.text._Z13low_registersPfi:
        /* <DEDUP_REMOVED lines=12> */
[----:B--2---:R-:W-:-:S04]  /*00c0*/  FADD R5, R0, R0 ;  /* 0x0000000000057221 */ /* 0x004fc80000000000 */
[----:B------:R-:W-:-:S04]  /*00d0*/  FADD R4, R5, 1 ;  /* 0x3f80000005047421 */ /* 0x000fc80000000000 */
[----:B------:R-:W-:-:S05]  /*00e0*/  FFMA R5, R0, R4, -R5 ;  /* 0x0000000400057223 */ /* 0x000fca0000000805 */
[----:B------:R-:W-:Y:S01]  /*00f0*/  STG.E desc[UR4][R2.64], R5 ;  /* 0x0000000502007986 */ /* 0x000fe2000c101904 */
[----:B------:R-:W-:Y:S05]  /*0100*/  EXIT ;  /* 0x000000000000794d */ /* 0x000fea0003800000 */
.L_x_3:
        /* <DEDUP_REMOVED lines=15> */
.L_x_8:


//--------------------- .text._Z14high_registersPfi --------------------------
	.section	.text._Z14high_registersPfi,"ax",@progbits
	.align	128
        .global         _Z14high_registersPfi
        .type           _Z14high_registersPfi,@function
        .size           _Z14high_registersPfi,(.L_x_9 - _Z14high_registersPfi)
        .other          _Z14high_registersPfi,@"STO_CUDA_ENTRY STV_DEFAULT"
_Z14high_registersPfi:
.text._Z14high_registersPfi:
        /* <DEDUP_REMOVED lines=10> */
[----:B0-----:R-:W-:-:S06]  /*00a0*/  IMAD.WIDE.U32 R4, R7, 0x4, R2 ;  /* 0x0000000407047825 */ /* 0x001fcc00078e0002 */
[----:B-1----:R-:W2:Y:S01]  /*00b0*/  LDG.E R4, desc[UR4][R4.64] ;  /* 0x0000000404047981 */ /* 0x002ea2000c1e1900 */
[----:B------:R-:W-:-:S04]  /*00c0*/  IMAD.WIDE R2, R7, 0x4, R2 ;  /* 0x0000000407027825 */ /* 0x000fc800078e0202 */
[----:B--2---:R-:W-:-:S04]  /*00d0*/  FADD R9, R4, R4 ;  /* 0x0000000404097221 */ /* 0x004fc80000000000 */
[----:B------:R-:W-:Y:S01]  /*00e0*/  FADD R0, R9, 1 ;  /* 0x3f80000009007421 */ /* 0x000fe20000000000 */
[----:B------:R-:W-:-:S03]  /*00f0*/  FADD R11, R4, R9 ;  /* 0x00000009040b7221 */ /* 0x000fc60000000000 */
[----:B------:R-:W-:Y:S01]  /*0100*/  FMUL R6, R4, R0 ;  /* 0x0000000004067220 */ /* 0x000fe20000400000 */
[----:B------:R-:W-:-:S04]  /*0110*/  FADD R11, R0, R11 ;  /* 0x0000000b000b7221 */ /* 0x000fc80000000000 */
[----:B------:R-:W-:Y:S01]  /*0120*/  FADD R8, R6, R11 ;  /* 0x0000000b06087221 */ /* 0x000fe20000000000 */
[----:B------:R-:W-:-:S04]  /*0130*/  FADD R11, -R9, R6 ;  /* 0x00000006090b7221 */ /* 0x000fc80000000100 */
[C---:B------:R-:W-:Y:S01]  /*0140*/  FADD R10, R11.reuse, R8 ;  /* 0x000000080b0a7221 */ /* 0x040fe20000000000 */
[----:B------:R-:W-:-:S03]  /*0150*/  FFMA R8, R11, 0.5, R4 ;  /* 0x3f0000000b087823 */ /* 0x000fc60000000004 */
[----:B------:R-:W-:Y:S01]  /*0160*/  FFMA R11, R11, 0.5, R10 ;  /* 0x3f0000000b0b7823 */ /* 0x000fe2000000000a */
[----:B------:R-:W-:-:S03]  /*0170*/  FFMA R5, R9, R8, -R0 ;  /* 0x0000000809057223 */ /* 0x000fc60000000800 */
[----:B------:R-:W-:-:S04]  /*0180*/  FADD R11, R8, R11 ;  /* 0x0000000b080b7221 */ /* 0x000fc80000000000 */
[----:B------:R-:W-:-:S04]  /*0190*/  FFMA R8, R9, R8, R11 ;  /* 0x0000000809087223 */ /* 0x000fc8000000000b */
[----:B------:R-:W-:-:S04]  /*01a0*/  FADD R9, R5, R8 ;  /* 0x0000000805097221 */ /* 0x000fc80000000000 */
[----:B------:R-:W-:-:S05]  /*01b0*/  FFMA R9, R6, R5, R9 ;  /* 0x0000000506097223 */ /* 0x000fca0000000009 */
[----:B------:R-:W-:Y:S01]  /*01c0*/  STG.E desc[UR4][R2.64], R9 ;  /* 0x0000000902007986 */ /* 0x000fe2000c101904 */
[----:B------:R-:W-:Y:S05]  /*01d0*/  EXIT ;  /* 0x000000000000794d */ /* 0x000fea0003800000 */
.L_x_4:
        /* <DEDUP_REMOVED lines=10> */
.L_x_9:


//--------------------- .nv.shared._Z21occupancy_test_kernelPfi --------------------------
	.section	.nv.shared._Z21occupancy_test_kernelPfi,"aw",@nobits
	.sectionflags	@""
	.align	16
	.zero		1024


//--------------------- .nv.shared.reserved.0     --------------------------
	.section	.nv.shared.reserved.0,"aw",@nobits
	.weak		__nv_reservedSMEM_offset_0_alias
	.size		__nv_reservedSMEM_offset_0_alias, 0, 64
	.other		__nv_reservedSMEM_offset_0_alias,@"STO_CUDA_RESERVED_SHARED STV_DEFAULT"
__nv_reservedSMEM_offset_0_alias:
	.zero		0
	.zero		64


//--------------------- .nv.shared._Z15balanced_kernelPfS_i --------------------------
	.section	.nv.shared._Z15balanced_kernelPfS_i,"aw",@nobits
	.sectionflags	@""
	.align	16
	.zero		1024


//--------------------- .nv.shared._Z20controlled_registersPfi --------------------------
	.section	.nv.shared._Z20controlled_registersPfi,"aw",@nobits
	.sectionflags	@""
	.align	16
	.zero		1024


//--------------------- .nv.shared._Z13low_registersPfi --------------------------
	.section	.nv.shared._Z13low_registersPfi,"aw",@nobits
	.sectionflags	@""
	.align	16
	.zero		1024


//--------------------- .nv.shared._Z14high_registersPfi --------------------------
	.section	.nv.shared._Z14high_registersPfi,"aw",@nobits
	.sectionflags	@""
	.align	16
	.zero		1024


//--------------------- .nv.constant0._Z21occupancy_test_kernelPfi --------------------------
	.section	.nv.constant0._Z21occupancy_test_kernelPfi,"a",@progbits
	.sectionflags	@""
	.align	4
.nv.constant0._Z21occupancy_test_kernelPfi:
	.zero		908


//--------------------- .nv.constant0._Z15balanced_kernelPfS_i --------------------------
	.section	.nv.constant0._Z15balanced_kernelPfS_i,"a",@progbits
	.sectionflags	@""
	.align	4
.nv.constant0._Z15balanced_kernelPfS_i:
	.zero		916


//--------------------- .nv.constant0._Z20controlled_registersPfi --------------------------
	.section	.nv.constant0._Z20controlled_registersPfi,"a",@progbits
	.sectionflags	@""
	.align	4
.nv.constant0._Z20controlled_registersPfi:
	.zero		908


//--------------------- .nv.constant0._Z13low_registersPfi --------------------------
	.section	.nv.constant0._Z13low_registersPfi,"a",@progbits
	.sectionflags	@""
	.align	4
.nv.constant0._Z13low_registersPfi:
	.zero		908


//--------------------- .nv.constant0._Z14high_registersPfi --------------------------
	.section	.nv.constant0._Z14high_registersPfi,"a",@progbits
	.sectionflags	@""
	.align	4
.nv.constant0._Z14high_registersPfi:
	.zero		908


//--------------------- SYMBOLS --------------------------

	.type		.nv.reservedSmem.offset0,@object
	.size		.nv.reservedSmem.offset0,0x4
	.type		.nv.reservedSmem.cap,@object
	.size		.nv.reservedSmem.cap,0x4
